	.headerflags	@"EF_CUDA_TEXMODE_UNIFIED EF_CUDA_64BIT_ADDRESS EF_CUDA_ACCELERATORS EF_CUDA_SM90 EF_CUDA_VIRTUAL_SM(EF_CUDA_SM90)"
	.elftype	@"ET_EXEC"


//--------------------- .nv.info                  --------------------------
	.section	.nv.info,"",@"SHT_CUDA_INFO"
	.align	4


	//----- nvinfo : EIATTR_REGCOUNT
	.align		4
        /*0000*/ 	.byte	0x04, 0x2f
        /*0002*/ 	.short	(.L_3 - .L_2)
	.align		4
.L_2:
        /*0004*/ 	.word	index@(triton_poi_fused__native_batch_norm_legit_no_training_add_relu_13)
        /*0008*/ 	.word	0x00000014


	//----- nvinfo : EIATTR_MIN_STACK_SIZE
	.align		4
.L_3:
        /*000c*/ 	.byte	0x04, 0x12
        /*000e*/ 	.short	(.L_5 - .L_4)
	.align		4
.L_4:
        /*0010*/ 	.word	index@(triton_poi_fused__native_batch_norm_legit_no_training_add_relu_13)
        /*0014*/ 	.word	0x00000000


	//----- nvinfo : EIATTR_FRAME_SIZE
	.align		4
.L_5:
        /*0018*/ 	.byte	0x04, 0x11
        /*001a*/ 	.short	(.L_7 - .L_6)
	.align		4
.L_6:
        /*001c*/ 	.word	index@(triton_poi_fused__native_batch_norm_legit_no_training_add_relu_13)
        /*0020*/ 	.word	0x00000000


	//----- nvinfo : EIATTR_MIN_STACK_SIZE
	.align		4
.L_7:
        /*0024*/ 	.byte	0x04, 0x12
        /*0026*/ 	.short	(.L_9 - .L_8)
	.align		4
.L_8:
        /*0028*/ 	.word	index@(triton_poi_fused__native_batch_norm_legit_no_training_add_relu_13)
        /*002c*/ 	.word	0x00000000
.L_9:


//--------------------- .nv.info.triton_poi_fused__native_batch_norm_legit_no_training_add_relu_13 --------------------------
	.section	.nv.info.triton_poi_fused__native_batch_norm_legit_no_training_add_relu_13,"",@"SHT_CUDA_INFO"
	.sectionflags	@""
	.align	4


	//----- nvinfo : EIATTR_CUDA_API_VERSION
	.align		4
        /*0000*/ 	.byte	0x04, 0x37
        /*0002*/ 	.short	(.L_11 - .L_10)
.L_10:
        /*0004*/ 	.word	0x0000007c


	//----- nvinfo : EIATTR_KPARAM_INFO
	.align		4
.L_11:
        /*0008*/ 	.byte	0x04, 0x17
        /*000a*/ 	.short	(.L_13 - .L_12)
.L_12:
        /*000c*/ 	.word	0x00000000
        /*0010*/ 	.short	0x0007
        /*0012*/ 	.short	0x0038
        /*0014*/ 	.byte	0x00, 0xf0, 0x11, 0x00


	//----- nvinfo : EIATTR_KPARAM_INFO
	.align		4
.L_13:
        /*0018*/ 	.byte	0x04, 0x17
        /*001a*/ 	.short	(.L_15 - .L_14)
.L_14:
        /*001c*/ 	.word	0x00000000
        /*0020*/ 	.short	0x0006
        /*0022*/ 	.short	0x0030
        /*0024*/ 	.byte	0x00, 0xf4, 0x21, 0x00


	//----- nvinfo : EIATTR_KPARAM_INFO
	.align		4
.L_15:
        /*0028*/ 	.byte	0x04, 0x17
        /*002a*/ 	.short	(.L_17 - .L_16)
.L_16:
        /*002c*/ 	.word	0x00000000
        /*0030*/ 	.short	0x0005
        /*0032*/ 	.short	0x0028
        /*0034*/ 	.byte	0x00, 0xf4, 0x21, 0x00


	//----- nvinfo : EIATTR_KPARAM_INFO
	.align		4
.L_17:
        /*0038*/ 	.byte	0x04, 0x17
        /*003a*/ 	.short	(.L_19 - .L_18)
.L_18:
        /*003c*/ 	.word	0x00000000
        /*0040*/ 	.short	0x0004
        /*0042*/ 	.short	0x0020
        /*0044*/ 	.byte	0x00, 0xf4, 0x21, 0x00


	//----- nvinfo : EIATTR_KPARAM_INFO
	.align		4
.L_19:
        /*0048*/ 	.byte	0x04, 0x17
        /*004a*/ 	.short	(.L_21 - .L_20)
.L_20:
        /*004c*/ 	.word	0x00000000
        /*0050*/ 	.short	0x0003
        /*0052*/ 	.short	0x0018
        /*0054*/ 	.byte	0x00, 0xf4, 0x21, 0x00


	//----- nvinfo : EIATTR_KPARAM_INFO
	.align		4
.L_21:
        /*0058*/ 	.byte	0x04, 0x17
        /*005a*/ 	.short	(.L_23 - .L_22)
.L_22:
        /*005c*/ 	.word	0x00000000
        /*0060*/ 	.short	0x0002
        /*0062*/ 	.short	0x0010
        /*0064*/ 	.byte	0x00, 0xf4, 0x21, 0x00


	//----- nvinfo : EIATTR_KPARAM_INFO
	.align		4
.L_23:
        /*0068*/ 	.byte	0x04, 0x17
        /*006a*/ 	.short	(.L_25 - .L_24)
.L_24:
        /*006c*/ 	.word	0x00000000
        /*0070*/ 	.short	0x0001
        /*0072*/ 	.short	0x0008
        /*0074*/ 	.byte	0x00, 0xf4, 0x21, 0x00


	//----- nvinfo : EIATTR_KPARAM_INFO
	.align		4
.L_25:
        /*0078*/ 	.byte	0x04, 0x17
        /*007a*/ 	.short	(.L_27 - .L_26)
.L_26:
        /*007c*/ 	.word	0x00000000
        /*0080*/ 	.short	0x0000
        /*0082*/ 	.short	0x0000
        /*0084*/ 	.byte	0x00, 0xf4, 0x21, 0x00


	//----- nvinfo : EIATTR_SPARSE_MMA_MASK
	.align		4
.L_27:
        /*0088*/ 	.byte	0x03, 0x50
        /*008a*/ 	.short	0x0000


	//----- nvinfo : EIATTR_MAXREG_COUNT
	.align		4
        /*008c*/ 	.byte	0x03, 0x1b
        /*008e*/ 	.short	0x00ff


	//----- nvinfo : EIATTR_EXIT_INSTR_OFFSETS
	.align		4
        /*0090*/ 	.byte	0x04, 0x1c
        /*0092*/ 	.short	(.L_29 - .L_28)


	//   ....[0]....
.L_28:
        /*0094*/ 	.word	0x00000420


	//----- nvinfo : EIATTR_REQNTID
	.align		4
.L_29:
        /*0098*/ 	.byte	0x04, 0x10
        /*009a*/ 	.short	(.L_31 - .L_30)
.L_30:
        /*009c*/ 	.word	0x00000100
        /*00a0*/ 	.word	0x00000001
        /*00a4*/ 	.word	0x00000001


	//----- nvinfo : EIATTR_CBANK_PARAM_SIZE
	.align		4
.L_31:
        /*00a8*/ 	.byte	0x03, 0x19
        /*00aa*/ 	.short	0x003c


	//----- nvinfo : EIATTR_PARAM_CBANK
	.align		4
        /*00ac*/ 	.byte	0x04, 0x0a
        /*00ae*/ 	.short	(.L_33 - .L_32)
	.align		4
.L_32:
        /*00b0*/ 	.word	index@(.nv.constant0.triton_poi_fused__native_batch_norm_legit_no_training_add_relu_13)
        /*00b4*/ 	.short	0x0210
        /*00b6*/ 	.short	0x003c


	//----- nvinfo : EIATTR_SW_WAR
	.align		4
.L_33:
        /*00b8*/ 	.byte	0x04, 0x36
        /*00ba*/ 	.short	(.L_35 - .L_34)
.L_34:
        /*00bc*/ 	.word	0x00000008
.L_35:


//--------------------- .nv.callgraph             --------------------------
	.section	.nv.callgraph,"",@"SHT_CUDA_CALLGRAPH"
	.align	4
	.sectionentsize	8
	.align		4
        /*0000*/ 	.word	0x00000000
	.align		4
        /*0004*/ 	.word	0xffffffff
	.align		4
        /*0008*/ 	.word	0x00000000
	.align		4
        /*000c*/ 	.word	0xfffffffe
	.align		4
        /*0010*/ 	.word	0x00000000
	.align		4
        /*0014*/ 	.word	0xfffffffd
	.align		4
        /*0018*/ 	.word	0x00000000
	.align		4
        /*001c*/ 	.word	0xfffffffc


//--------------------- .nv.constant4             --------------------------
	.section	.nv.constant4,"a",@progbits
	.align	8
	.align		8
.nv.constant4:
        /*0000*/ 	.dword	_$_str
	.align		8
        /*0008*/ 	.dword	_$_str_$_2


//--------------------- .text.triton_poi_fused__native_batch_norm_legit_no_training_add_relu_13 --------------------------
	.section	.text.triton_poi_fused__native_batch_norm_legit_no_training_add_relu_13,"ax",@progbits
	.align	128
        .global         triton_poi_fused__native_batch_norm_legit_no_training_add_relu_13
        .type           triton_poi_fused__native_batch_norm_legit_no_training_add_relu_13,@function
        .size           triton_poi_fused__native_batch_norm_legit_no_training_add_relu_13,(.L_x_1 - triton_poi_fused__native_batch_norm_legit_no_training_add_relu_13)
        .other          triton_poi_fused__native_batch_norm_legit_no_training_add_relu_13,@"STO_CUDA_ENTRY STV_DEFAULT"
triton_poi_fused__native_batch_norm_legit_no_training_add_relu_13:
.text.triton_poi_fused__native_batch_norm_legit_no_training_add_relu_13:
[----:B------:R-:W-:Y:S01]  /*0000*/  LDC R1, c[0x0][0x28] ;  /* 0x00000a00ff017b82 */ /* 0x000fe20000000800 */
[----:B------:R-:W1:Y:S07]  /*0010*/  S2R R0, SR_TID.X ;  /* 0x0000000000007919 */ /* 0x000e6e0000002100 */
[----:B------:R-:W2:Y:S01]  /*0020*/  LDC.64 R2, c[0x0][0x220] ;  /* 0x00008800ff027b82 */ /* 0x000ea20000000a00 */
[----:B------:R-:W-:Y:S01]  /*0030*/  ULDC.64 UR4, c[0x0][0x208] ;  /* 0x0000820000047ab9 */ /* 0x000fe20000000a00 */
[----:B------:R-:W3:Y:S06]  /*0040*/  S2R R7, SR_CTAID.X ;  /* 0x0000000000077919 */ /* 0x000eec0000002500 */
[----:B------:R-:W4:Y:S08]  /*0050*/  LDC.64 R8, c[0x0][0x228] ;  /* 0x00008a00ff087b82 */ /* 0x000f300000000a00 */
[----:B------:R-:W5:Y:S08]  /*0060*/  LDC.64 R10, c[0x0][0x230] ;  /* 0x00008c00ff0a7b82 */ /* 0x000f700000000a00 */
[----:B------:R-:W4:Y:S01]  /*0070*/  LDC.64 R12, c[0x0][0x238] ;  /* 0x00008e00ff0c7b82 */ /* 0x000f220000000a00 */
[----:B-1----:R-:W-:-:S02]  /*0080*/  SHF.L.U32 R0, R0, 0x1, RZ ;  /* 0x0000000100007819 */ /* 0x002fc400000006ff */
[----:B---3--:R-:W-:Y:S02]  /*0090*/  SHF.R.S32.HI R5, RZ, 0x16, R7 ;  /* 0x00000016ff057819 */ /* 0x008fe40000011407 */
[----:B------:R-:W-:Y:S02]  /*00a0*/  LOP3.LUT R0, R0, 0x1fe, RZ, 0xc0, !PT ;  /* 0x000001fe00007812 */ /* 0x000fe400078ec0ff */
[----:B------:R-:W-:Y:S02]  /*00b0*/  SGXT R5, R5, 0x1 ;  /* 0x000000010505781a */ /* 0x000fe40000000200 */
[----:B------:R-:W-:Y:S02]  /*00c0*/  LEA R0, R7, R0, 0x9 ;  /* 0x0000000007007211 */ /* 0x000fe400078e48ff */
[----:B------:R-:W1:Y:S02]  /*00d0*/  LDC.64 R6, c[0x0][0x218] ;  /* 0x00008600ff067b82 */ /* 0x000e640000000a00 */
[----:B------:R-:W-:-:S04]  /*00e0*/  LEA.HI R5, R5, R0, RZ, 0x7 ;  /* 0x0000000005057211 */ /* 0x000fc800078f38ff */
[----:B------:R-:W-:-:S04]  /*00f0*/  LOP3.LUT R5, R5, 0xffffff80, RZ, 0xc0, !PT ;  /* 0xffffff8005057812 */ /* 0x000fc800078ec0ff */
[----:B------:R-:W-:Y:S02]  /*0100*/  IADD3 R15, R0, -R5, RZ ;  /* 0x80000005000f7210 */ /* 0x000fe40007ffe0ff */
[----:B------:R-:W3:Y:S03]  /*0110*/  LDC.64 R4, c[0x0][0x210] ;  /* 0x00008400ff047b82 */ /* 0x000ee60000000a00 */
[----:B--2---:R-:W-:-:S06]  /*0120*/  IMAD.WIDE R2, R15, 0x4, R2 ;  /* 0x000000040f027825 */ /* 0x004fcc00078e0202 */
[----:B------:R-:W2:Y:S01]  /*0130*/  LDG.E.EL.64 R2, desc[UR4][R2.64] ;  /* 0x0000000402027981 */ /* 0x000ea2000c2e1b00 */
[----:B-1----:R-:W-:-:S04]  /*0140*/  IMAD.WIDE R6, R15, 0x4, R6 ;  /* 0x000000040f067825 */ /* 0x002fc800078e0206 */
[C---:B----4-:R-:W-:Y:S02]  /*0150*/  IMAD.WIDE R8, R15.reuse, 0x4, R8 ;  /* 0x000000040f087825 */ /* 0x050fe400078e0208 */
[----:B------:R-:W4:Y:S02]  /*0160*/  LDG.E.EL.64 R6, desc[UR4][R6.64] ;  /* 0x0000000406067981 */ /* 0x000f24000c2e1b00 */
[----:B-----5:R-:W-:Y:S02]  /*0170*/  IMAD.WIDE R10, R15, 0x4, R10 ;  /* 0x000000040f0a7825 */ /* 0x020fe400078e020a */
[----:B------:R-:W5:Y:S02]  /*0180*/  LDG.E.EL.64 R8, desc[UR4][R8.64] ;  /* 0x0000000408087981 */ /* 0x000f64000c2e1b00 */
[C---:B---3--:R-:W-:Y:S02]  /*0190*/  IMAD.WIDE R4, R0.reuse, 0x4, R4 ;  /* 0x0000000400047825 */ /* 0x048fe400078e0204 */
[----:B------:R-:W5:Y:S04]  /*01a0*/  LDG.E.EL.64 R10, desc[UR4][R10.64] ;  /* 0x000000040a0a7981 */ /* 0x000f68000c2e1b00 */
[----:B------:R-:W4:Y:S01]  /*01b0*/  LDG.E.64 R4, desc[UR4][R4.64] ;  /* 0x0000000404047981 */ /* 0x000f22000c1e1b00 */
[----:B0-----:R-:W-:-:S06]  /*01c0*/  IMAD.WIDE R12, R0, 0x4, R12 ;  /* 0x00000004000c7825 */ /* 0x001fcc00078e020c */
[----:B------:R-:W3:Y:S01]  /*01d0*/  LDG.E.64 R12, desc[UR4][R12.64] ;  /* 0x000000040c0c7981 */ /* 0x000ee2000c1e1b00 */
[----:B------:R-:W-:Y:S01]  /*01e0*/  HFMA2.MMA R16, -RZ, RZ, 1.625, 0 ;  /* 0x3e800000ff107435 */ /* 0x000fe200000001ff */
[----:B--2---:R-:W-:Y:S01]  /*01f0*/  FADD R2, R2, 9.9999997473787516356e-06 ;  /* 0x3727c5ac02027421 */ /* 0x004fe20000000000 */
[----:B------:R-:W-:-:S03]  /*0200*/  FADD R3, R3, 9.9999997473787516356e-06 ;  /* 0x3727c5ac03037421 */ /* 0x000fc60000000000 */
[----:B------:R-:W0:Y:S08]  /*0210*/  MUFU.SQRT R14, R2 ;  /* 0x00000002000e7308 */ /* 0x000e300000002000 */
[----:B------:R1:W2:Y:S01]  /*0220*/  MUFU.SQRT R15, R3 ;  /* 0x00000003000f7308 */ /* 0x0002a20000002000 */
[C---:B0-----:R-:W-:Y:S02]  /*0230*/  FSETP.GT.AND P0, PT, R14.reuse, 8.50705917302346158658e+37, PT ;  /* 0x7e8000000e00780b */ /* 0x041fe40003f04000 */
[----:B------:R-:W-:Y:S01]  /*0240*/  FSETP.GEU.AND P2, PT, R14, 1.175494350822287508e-38, PT ;  /* 0x008000000e00780b */ /* 0x000fe20003f4e000 */
[----:B-1----:R-:W0:Y:S01]  /*0250*/  LDC.64 R2, c[0x0][0x240] ;  /* 0x00009000ff027b82 */ /* 0x002e220000000a00 */
[----:B--2---:R-:W-:-:S02]  /*0260*/  FSETP.GT.AND P1, PT, R15, 8.50705917302346158658e+37, PT ;  /* 0x7e8000000f00780b */ /* 0x004fc40003f24000 */
[----:B------:R-:W-:-:S07]  /*0270*/  FSETP.GEU.AND P3, PT, R15, 1.175494350822287508e-38, PT ;  /* 0x008000000f00780b */ /* 0x000fce0003f6e000 */
[----:B------:R-:W-:-:S04]  /*0280*/  @P0 FMUL R14, R14, 0.25 ;  /* 0x3e8000000e0e0820 */ /* 0x000fc80000400000 */
[----:B------:R-:W-:Y:S01]  /*0290*/  @!P2 FMUL R14, R14, 16777216 ;  /* 0x4b8000000e0ea820 */ /* 0x000fe20000400000 */
[----:B------:R-:W-:-:S04]  /*02a0*/  @P1 FMUL R15, R15, 0.25 ;  /* 0x3e8000000f0f1820 */ /* 0x000fc80000400000 */
[----:B------:R-:W-:Y:S01]  /*02b0*/  @!P3 FMUL R15, R15, 16777216 ;  /* 0x4b8000000f0fb820 */ /* 0x000fe20000400000 */
[----:B------:R-:W1:Y:S01]  /*02c0*/  MUFU.RCP R14, R14 ;  /* 0x0000000e000e7308 */ /* 0x000e620000001000 */
[----:B------:R-:W-:-:S07]  /*02d0*/  FSEL R17, R16, 1, P0 ;  /* 0x3f80000010117808 */ /* 0x000fce0000000000 */
[----:B------:R-:W2:Y:S01]  /*02e0*/  MUFU.RCP R15, R15 ;  /* 0x0000000f000f7308 */ /* 0x000ea20000001000 */
[----:B------:R-:W-:Y:S01]  /*02f0*/  FSEL R16, R16, 1, P1 ;  /* 0x3f80000010107808 */ /* 0x000fe20000800000 */
[----:B------:R-:W-:Y:S01]  /*0300*/  @!P2 FMUL R17, R17, 16777216 ;  /* 0x4b8000001111a820 */ /* 0x000fe20000400000 */
[----:B----4-:R-:W-:-:S03]  /*0310*/  FADD R4, R4, -R6 ;  /* 0x8000000604047221 */ /* 0x010fc60000000000 */
[----:B------:R-:W-:Y:S01]  /*0320*/  @!P3 FMUL R16, R16, 16777216 ;  /* 0x4b8000001010b820 */ /* 0x000fe20000400000 */
[----:B-1----:R-:W-:Y:S01]  /*0330*/  FMUL R17, R14, R17 ;  /* 0x000000110e117220 */ /* 0x002fe20000400000 */
[----:B------:R-:W-:-:S03]  /*0340*/  FADD R5, R5, -R7 ;  /* 0x8000000705057221 */ /* 0x000fc60000000000 */
[----:B------:R-:W-:Y:S01]  /*0350*/  FMUL R17, R4, R17 ;  /* 0x0000001104117220 */ /* 0x000fe20000400000 */
[----:B--2---:R-:W-:-:S03]  /*0360*/  FMUL R16, R15, R16 ;  /* 0x000000100f107220 */ /* 0x004fc60000400000 */
[----:B-----5:R-:W-:Y:S01]  /*0370*/  FFMA R17, R8, R17, R10 ;  /* 0x0000001108117223 */ /* 0x020fe2000000000a */
[----:B------:R-:W-:-:S04]  /*0380*/  FMUL R16, R5, R16 ;  /* 0x0000001005107220 */ /* 0x000fc80000400000 */
[----:B------:R-:W-:Y:S01]  /*0390*/  FFMA R16, R9, R16, R11 ;  /* 0x0000001009107223 */ /* 0x000fe2000000000b */
[----:B---3--:R-:W-:Y:S01]  /*03a0*/  FSETP.GEU.AND P0, PT, R17, -R12, PT ;  /* 0x8000000c1100720b */ /* 0x008fe20003f0e000 */
[----:B------:R-:W-:Y:S02]  /*03b0*/  FADD R12, R12, R17 ;  /* 0x000000110c0c7221 */ /* 0x000fe40000000000 */
[----:B------:R-:W-:Y:S01]  /*03c0*/  FADD R4, R13, R16 ;  /* 0x000000100d047221 */ /* 0x000fe20000000000 */
[----:B------:R-:W-:Y:S01]  /*03d0*/  FSETP.GEU.AND P1, PT, R16, -R13, PT ;  /* 0x8000000d1000720b */ /* 0x000fe20003f2e000 */
[----:B0-----:R-:W-:Y:S01]  /*03e0*/  IMAD.WIDE R2, R0, 0x4, R2 ;  /* 0x0000000400027825 */ /* 0x001fe200078e0202 */
[----:B------:R-:W-:Y:S02]  /*03f0*/  FSEL R12, R12, RZ, P0 ;  /* 0x000000ff0c0c7208 */ /* 0x000fe40000000000 */
[----:B------:R-:W-:-:S05]  /*0400*/  FSEL R13, R4, RZ, P1 ;  /* 0x000000ff040d7208 */ /* 0x000fca0000800000 */
[----:B------:R-:W-:Y:S01]  /*0410*/  STG.E.64 desc[UR4][R2.64], R12 ;  /* 0x0000000c02007986 */ /* 0x000fe2000c101b04 */
[----:B------:R-:W-:Y:S05]  /*0420*/  EXIT ;  /* 0x000000000000794d */ /* 0x000fea0003800000 */
.L_x_0:
[----:B------:R-:W-:-:S00]  /*0430*/  BRA `(.L_x_0) ;  /* 0xfffffffc00fc7947 */ /* 0x000fc0000383ffff */
[----:B------:R-:W-:-:S00]  /*0440*/  NOP ;  /* 0x0000000000007918 */ /* 0x000fc00000000000 */
        /* <DEDUP_REMOVED lines=11> */
.L_x_1:


//--------------------- .nv.global.init           --------------------------
	.section	.nv.global.init,"aw",@progbits
.nv.global.init:
	.type		_$_str,@object
	.size		_$_str,(_$_str_$_2 - _$_str)
_$_str:
        /*0000*/ 	.byte	0x5f, 0x5f, 0x43, 0x55, 0x44, 0x41, 0x5f, 0x46, 0x54, 0x5a, 0x00
	.type		_$_str_$_2,@object
	.size		_$_str_$_2,(.L_1 - _$_str_$_2)
_$_str_$_2:
        /*000b*/ 	.byte	0x5f, 0x5f, 0x43, 0x55, 0x44, 0x41, 0x5f, 0x50, 0x52, 0x45, 0x43, 0x5f, 0x53, 0x51, 0x52, 0x54
        /*001b*/ 	.byte	0x00
.L_1:


//--------------------- .nv.constant0.triton_poi_fused__native_batch_norm_legit_no_training_add_relu_13 --------------------------
	.section	.nv.constant0.triton_poi_fused__native_batch_norm_legit_no_training_add_relu_13,"a",@progbits
	.sectionflags	@""
	.align	4
.nv.constant0.triton_poi_fused__native_batch_norm_legit_no_training_add_relu_13:
	.zero		588
